//
// Generated by NVIDIA NVVM Compiler
//
// Compiler Build ID: CL-36424714
// Cuda compilation tools, release 13.0, V13.0.88
// Based on NVVM 20.0.0
//

.version 9.0
.target sm_100
.address_size 64

	// .globl	vectorAdd

.visible .entry vectorAdd(
	.param .u64 .ptr .align 1 vectorAdd_param_0,
	.param .u64 .ptr .align 1 vectorAdd_param_1,
	.param .u64 .ptr .align 1 vectorAdd_param_2
)
{
	.reg .b32 	%r<5>;
	.reg .b32 	%f<4>;
	.reg .b64 	%rd<11>;

	ld.param.u64 	%rd1, [vectorAdd_param_0];
	ld.param.u64 	%rd2, [vectorAdd_param_1];
	ld.param.u64 	%rd3, [vectorAdd_param_2];
	cvta.to.global.u64 	%rd4, %rd3;
	cvta.to.global.u64 	%rd5, %rd2;
	cvta.to.global.u64 	%rd6, %rd1;
	mov.u32 	%r1, %ntid.x;
	mov.u32 	%r2, %ctaid.x;
	mov.u32 	%r3, %tid.x;
	mad.lo.s32 	%r4, %r1, %r2, %r3;
	mul.wide.s32 	%rd7, %r4, 4;
	add.s64 	%rd8, %rd6, %rd7;
	ld.global.f32 	%f1, [%rd8];
	add.s64 	%rd9, %rd5, %rd7;
	ld.global.f32 	%f2, [%rd9];
	add.f32 	%f3, %f1, %f2;
	add.s64 	%rd10, %rd4, %rd7;
	st.global.f32 	[%rd10], %f3;
	ret;

}


// ===== COMPILED SASS (sm_100) =====

	.target	sm_100

	.elftype	@"ET_EXEC"


//--------------------- .note.nv.tkinfo           --------------------------
	.section	.note.nv.tkinfo,"",@"SHT_NOTE"
	.sectionflags	@"SHF_NOTE_NV_TKINFO"
	.tkinfo
        /*0018*/ 	.word	0x00000002
        /*0030*/ 	.string	""
        /*0030*/ 	.string	"ptxas"
        /*0030*/ 	.string	"Cuda compilation tools, release 13.0, V13.0.88"
        /*0030*/ 	.string	"Build cuda_13.0.r13.0/compiler.36424714_0"
        /*0030*/ 	.string	"-arch sm_100 -m 64 "



//--------------------- .note.nv.cuinfo           --------------------------
	.section	.note.nv.cuinfo,"",@"SHT_NOTE"
	.sectionflags	@"SHF_NOTE_NV_CUINFO"
        /*0018*/ 	.short	0x0002
        /*001a*/ 	.short	0x0064
        /*001c*/ 	.short	0x0082
	.zero		2


//--------------------- .nv.info                  --------------------------
	.section	.nv.info,"",@"SHT_CUDA_INFO"
	.align	4


	//----- nvinfo : EIATTR_REGCOUNT
	.align		4
        /*0000*/ 	.byte	0x04, 0x2f
        /*0002*/ 	.short	(.L_1 - .L_0)
	.align		4
.L_0:
        /*0004*/ 	.word	index@(vectorAdd)
        /*0008*/ 	.word	0x0000000c


	//----- nvinfo : EIATTR_FRAME_SIZE
	.align		4
.L_1:
        /*000c*/ 	.byte	0x04, 0x11
        /*000e*/ 	.short	(.L_3 - .L_2)
	.align		4
.L_2:
        /*0010*/ 	.word	index@(vectorAdd)
        /*0014*/ 	.word	0x00000000


	//----- nvinfo : EIATTR_MIN_STACK_SIZE
	.align		4
.L_3:
        /*0018*/ 	.byte	0x04, 0x12
        /*001a*/ 	.short	(.L_5 - .L_4)
	.align		4
.L_4:
        /*001c*/ 	.word	index@(vectorAdd)
        /*0020*/ 	.word	0x00000000
.L_5:


//--------------------- .nv.compat                --------------------------
	.section	.nv.compat,"",@"SHT_CUDA_COMPAT_INFO"
	.align	4
        /*0000*/ 	.byte	0x02, 0x09, 0x00, 0x00, 0x02, 0x02, 0x01, 0x00, 0x02, 0x05, 0x05, 0x00, 0x03, 0x07, 0x01, 0x01
        /*0010*/ 	.byte	0x02, 0x03, 0x00, 0x00, 0x02, 0x06, 0x01, 0x00, 0x04, 0x0b, 0x08, 0x00, 0x09, 0x00, 0x00, 0x00
        /*0020*/ 	.byte	0x00, 0x00, 0x00, 0x00


//--------------------- .nv.info.vectorAdd        --------------------------
	.section	.nv.info.vectorAdd,"",@"SHT_CUDA_INFO"
	.sectionflags	@""
	.align	4


	//----- nvinfo : EIATTR_CUDA_API_VERSION
	.align		4
        /*0000*/ 	.byte	0x04, 0x37
        /*0002*/ 	.short	(.L_7 - .L_6)
.L_6:
        /*0004*/ 	.word	0x00000082


	//----- nvinfo : EIATTR_KPARAM_INFO
	.align		4
.L_7:
        /*0008*/ 	.byte	0x04, 0x17
        /*000a*/ 	.short	(.L_9 - .L_8)
.L_8:
        /*000c*/ 	.word	0x00000000
        /*0010*/ 	.short	0x0002
        /*0012*/ 	.short	0x0010
        /*0014*/ 	.byte	0x00, 0xf5, 0x21, 0x00


	//----- nvinfo : EIATTR_KPARAM_INFO
	.align		4
.L_9:
        /*0018*/ 	.byte	0x04, 0x17
        /*001a*/ 	.short	(.L_11 - .L_10)
.L_10:
        /*001c*/ 	.word	0x00000000
        /*0020*/ 	.short	0x0001
        /*0022*/ 	.short	0x0008
        /*0024*/ 	.byte	0x00, 0xf5, 0x21, 0x00


	//----- nvinfo : EIATTR_KPARAM_INFO
	.align		4
.L_11:
        /*0028*/ 	.byte	0x04, 0x17
        /*002a*/ 	.short	(.L_13 - .L_12)
.L_12:
        /*002c*/ 	.word	0x00000000
        /*0030*/ 	.short	0x0000
        /*0032*/ 	.short	0x0000
        /*0034*/ 	.byte	0x00, 0xf5, 0x21, 0x00


	//----- nvinfo : EIATTR_SPARSE_MMA_MASK
	.align		4
.L_13:
        /*0038*/ 	.byte	0x03, 0x50
        /*003a*/ 	.short	0x0000


	//----- nvinfo : EIATTR_MAXREG_COUNT
	.align		4
        /*003c*/ 	.byte	0x03, 0x1b
        /*003e*/ 	.short	0x00ff


	//----- nvinfo : EIATTR_MERCURY_ISA_VERSION
	.align		4
        /*0040*/ 	.byte	0x03, 0x5f
        /*0042*/ 	.short	0x0101


	//----- nvinfo : EIATTR_VRC_CTA_INIT_COUNT
	.align		4
        /*0044*/ 	.byte	0x02, 0x4a
	.zero		1
	.zero		1


	//----- nvinfo : EIATTR_EXIT_INSTR_OFFSETS
	.align		4
        /*0048*/ 	.byte	0x04, 0x1c
        /*004a*/ 	.short	(.L_15 - .L_14)


	//   ....[0]....
.L_14:
        /*004c*/ 	.word	0x00000100


	//----- nvinfo : EIATTR_CBANK_PARAM_SIZE
	.align		4
.L_15:
        /*0050*/ 	.byte	0x03, 0x19
        /*0052*/ 	.short	0x0018


	//----- nvinfo : EIATTR_PARAM_CBANK
	.align		4
        /*0054*/ 	.byte	0x04, 0x0a
        /*0056*/ 	.short	(.L_17 - .L_16)
	.align		4
.L_16:
        /*0058*/ 	.word	index@(.nv.constant0.vectorAdd)
        /*005c*/ 	.short	0x0380
        /*005e*/ 	.short	0x0018


	//----- nvinfo : EIATTR_SW_WAR
	.align		4
.L_17:
        /*0060*/ 	.byte	0x04, 0x36
        /*0062*/ 	.short	(.L_19 - .L_18)
.L_18:
        /*0064*/ 	.word	0x00000008
.L_19:


//--------------------- .nv.callgraph             --------------------------
	.section	.nv.callgraph,"",@"SHT_CUDA_CALLGRAPH"
	.align	4
	.sectionentsize	8
	.align		4
        /*0000*/ 	.word	0x00000000
	.align		4
        /*0004*/ 	.word	0xffffffff
	.align		4
        /*0008*/ 	.word	0x00000000
	.align		4
        /*000c*/ 	.word	0xfffffffe
	.align		4
        /*0010*/ 	.word	0x00000000
	.align		4
        /*0014*/ 	.word	0xfffffffd
	.align		4
        /*0018*/ 	.word	0x00000000
	.align		4
        /*001c*/ 	.word	0xfffffffc


//--------------------- .text.vectorAdd           --------------------------
	.section	.text.vectorAdd,"ax",@progbits
	.align	128
        .global         vectorAdd
        .type           vectorAdd,@function
        .size           vectorAdd,(.L_x_1 - vectorAdd)
        .other          vectorAdd,@"STO_CUDA_ENTRY STV_DEFAULT"
vectorAdd:
.text.vectorAdd:
[----:B------:R-:W-:Y:S01]  /*0000*/  LDC R1, c[0x0][0x37c] ;  /* 0x0000df00ff017b82 */ /* 0x000fe20000000800 */
[----:B------:R-:W0:Y:S07]  /*0010*/  S2R R9, SR_CTAID.X ;  /* 0x0000000000097919 */ /* 0x000e2e0000002500 */
[----:B------:R-:W1:Y:S01]  /*0020*/  LDC.64 R2, c[0x0][0x380] ;  /* 0x0000e000ff027b82 */ /* 0x000e620000000a00 */
[----:B------:R-:W0:Y:S01]  /*0030*/  LDCU UR6, c[0x0][0x360] ;  /* 0x00006c00ff0677ac */ /* 0x000e220008000800 */
[----:B------:R-:W0:Y:S01]  /*0040*/  S2R R0, SR_TID.X ;  /* 0x0000000000007919 */ /* 0x000e220000002100 */
[----:B------:R-:W2:Y:S05]  /*0050*/  LDCU.64 UR4, c[0x0][0x358] ;  /* 0x00006b00ff0477ac */ /* 0x000eaa0008000a00 */
[----:B------:R-:W3:Y:S08]  /*0060*/  LDC.64 R4, c[0x0][0x388] ;  /* 0x0000e200ff047b82 */ /* 0x000ef00000000a00 */
[----:B------:R-:W4:Y:S01]  /*0070*/  LDC.64 R6, c[0x0][0x390] ;  /* 0x0000e400ff067b82 */ /* 0x000f220000000a00 */
[----:B0-----:R-:W-:-:S04]  /*0080*/  IMAD R9, R9, UR6, R0 ;  /* 0x0000000609097c24 */ /* 0x001fc8000f8e0200 */
[----:B-1----:R-:W-:-:S04]  /*0090*/  IMAD.WIDE R2, R9, 0x4, R2 ;  /* 0x0000000409027825 */ /* 0x002fc800078e0202 */
[C---:B---3--:R-:W-:Y:S02]  /*00a0*/  IMAD.WIDE R4, R9.reuse, 0x4, R4 ;  /* 0x0000000409047825 */ /* 0x048fe400078e0204 */
[----:B--2---:R-:W2:Y:S04]  /*00b0*/  LDG.E R2, desc[UR4][R2.64] ;  /* 0x0000000402027981 */ /* 0x004ea8000c1e1900 */
[----:B------:R-:W2:Y:S01]  /*00c0*/  LDG.E R5, desc[UR4][R4.64] ;  /* 0x0000000404057981 */ /* 0x000ea2000c1e1900 */
[----:B----4-:R-:W-:-:S04]  /*00d0*/  IMAD.WIDE R6, R9, 0x4, R6 ;  /* 0x0000000409067825 */ /* 0x010fc800078e0206 */
[----:B--2---:R-:W-:-:S05]  /*00e0*/  FADD R9, R2, R5 ;  /* 0x0000000502097221 */ /* 0x004fca0000000000 */
[----:B------:R-:W-:Y:S01]  /*00f0*/  STG.E desc[UR4][R6.64], R9 ;  /* 0x0000000906007986 */ /* 0x000fe2000c101904 */
[----:B------:R-:W-:Y:S05]  /*0100*/  EXIT ;  /* 0x000000000000794d */ /* 0x000fea0003800000 */
.L_x_0:
[----:B------:R-:W-:-:S00]  /*0110*/  BRA `(.L_x_0) ;  /* 0xfffffffc00fc7947 */ /* 0x000fc0000383ffff */
[----:B------:R-:W-:-:S00]  /*0120*/  NOP ;  /* 0x0000000000007918 */ /* 0x000fc00000000000 */
        /* <DEDUP_REMOVED lines=13> */
.L_x_1:


//--------------------- .nv.shared.reserved.0     --------------------------
	.section	.nv.shared.reserved.0,"aw",@nobits
	.weak		__nv_reservedSMEM_offset_0_alias
	.size		__nv_reservedSMEM_offset_0_alias, 0, 64
	.other		__nv_reservedSMEM_offset_0_alias,@"STO_CUDA_RESERVED_SHARED STV_DEFAULT"
__nv_reservedSMEM_offset_0_alias:
	.zero		0
	.zero		64


//--------------------- .nv.constant0.vectorAdd   --------------------------
	.section	.nv.constant0.vectorAdd,"a",@progbits
	.sectionflags	@""
	.align	4
.nv.constant0.vectorAdd:
	.zero		920


//--------------------- SYMBOLS --------------------------

	.type		.nv.reservedSmem.offset0,@object
	.size		.nv.reservedSmem.offset0,0x4
